	.headerflags	@"EF_CUDA_TEXMODE_UNIFIED EF_CUDA_64BIT_ADDRESS EF_CUDA_ACCELERATORS EF_CUDA_SM90 EF_CUDA_VIRTUAL_SM(EF_CUDA_SM90)"
	.elftype	@"ET_EXEC"


//--------------------- .nv.info                  --------------------------
	.section	.nv.info,"",@"SHT_CUDA_INFO"
	.align	4


	//----- nvinfo : EIATTR_REGCOUNT
	.align		4
        /*0000*/ 	.byte	0x04, 0x2f
        /*0002*/ 	.short	(.L_3 - .L_2)
	.align		4
.L_2:
        /*0004*/ 	.word	index@(triton_poi_fused__native_batch_norm_legit_no_training_add_relu_8)
        /*0008*/ 	.word	0x00000020


	//----- nvinfo : EIATTR_MIN_STACK_SIZE
	.align		4
.L_3:
        /*000c*/ 	.byte	0x04, 0x12
        /*000e*/ 	.short	(.L_5 - .L_4)
	.align		4
.L_4:
        /*0010*/ 	.word	index@(triton_poi_fused__native_batch_norm_legit_no_training_add_relu_8)
        /*0014*/ 	.word	0x00000000


	//----- nvinfo : EIATTR_FRAME_SIZE
	.align		4
.L_5:
        /*0018*/ 	.byte	0x04, 0x11
        /*001a*/ 	.short	(.L_7 - .L_6)
	.align		4
.L_6:
        /*001c*/ 	.word	index@(triton_poi_fused__native_batch_norm_legit_no_training_add_relu_8)
        /*0020*/ 	.word	0x00000000


	//----- nvinfo : EIATTR_MIN_STACK_SIZE
	.align		4
.L_7:
        /*0024*/ 	.byte	0x04, 0x12
        /*0026*/ 	.short	(.L_9 - .L_8)
	.align		4
.L_8:
        /*0028*/ 	.word	index@(triton_poi_fused__native_batch_norm_legit_no_training_add_relu_8)
        /*002c*/ 	.word	0x00000000
.L_9:


//--------------------- .nv.info.triton_poi_fused__native_batch_norm_legit_no_training_add_relu_8 --------------------------
	.section	.nv.info.triton_poi_fused__native_batch_norm_legit_no_training_add_relu_8,"",@"SHT_CUDA_INFO"
	.sectionflags	@""
	.align	4


	//----- nvinfo : EIATTR_CUDA_API_VERSION
	.align		4
        /*0000*/ 	.byte	0x04, 0x37
        /*0002*/ 	.short	(.L_11 - .L_10)
.L_10:
        /*0004*/ 	.word	0x0000007c


	//----- nvinfo : EIATTR_KPARAM_INFO
	.align		4
.L_11:
        /*0008*/ 	.byte	0x04, 0x17
        /*000a*/ 	.short	(.L_13 - .L_12)
.L_12:
        /*000c*/ 	.word	0x00000000
        /*0010*/ 	.short	0x0007
        /*0012*/ 	.short	0x0038
        /*0014*/ 	.byte	0x00, 0xf0, 0x11, 0x00


	//----- nvinfo : EIATTR_KPARAM_INFO
	.align		4
.L_13:
        /*0018*/ 	.byte	0x04, 0x17
        /*001a*/ 	.short	(.L_15 - .L_14)
.L_14:
        /*001c*/ 	.word	0x00000000
        /*0020*/ 	.short	0x0006
        /*0022*/ 	.short	0x0030
        /*0024*/ 	.byte	0x00, 0xf4, 0x21, 0x00


	//----- nvinfo : EIATTR_KPARAM_INFO
	.align		4
.L_15:
        /*0028*/ 	.byte	0x04, 0x17
        /*002a*/ 	.short	(.L_17 - .L_16)
.L_16:
        /*002c*/ 	.word	0x00000000
        /*0030*/ 	.short	0x0005
        /*0032*/ 	.short	0x0028
        /*0034*/ 	.byte	0x00, 0xf4, 0x21, 0x00


	//----- nvinfo : EIATTR_KPARAM_INFO
	.align		4
.L_17:
        /*0038*/ 	.byte	0x04, 0x17
        /*003a*/ 	.short	(.L_19 - .L_18)
.L_18:
        /*003c*/ 	.word	0x00000000
        /*0040*/ 	.short	0x0004
        /*0042*/ 	.short	0x0020
        /*0044*/ 	.byte	0x00, 0xf4, 0x21, 0x00


	//----- nvinfo : EIATTR_KPARAM_INFO
	.align		4
.L_19:
        /*0048*/ 	.byte	0x04, 0x17
        /*004a*/ 	.short	(.L_21 - .L_20)
.L_20:
        /*004c*/ 	.word	0x00000000
        /*0050*/ 	.short	0x0003
        /*0052*/ 	.short	0x0018
        /*0054*/ 	.byte	0x00, 0xf4, 0x21, 0x00


	//----- nvinfo : EIATTR_KPARAM_INFO
	.align		4
.L_21:
        /*0058*/ 	.byte	0x04, 0x17
        /*005a*/ 	.short	(.L_23 - .L_22)
.L_22:
        /*005c*/ 	.word	0x00000000
        /*0060*/ 	.short	0x0002
        /*0062*/ 	.short	0x0010
        /*0064*/ 	.byte	0x00, 0xf4, 0x21, 0x00


	//----- nvinfo : EIATTR_KPARAM_INFO
	.align		4
.L_23:
        /*0068*/ 	.byte	0x04, 0x17
        /*006a*/ 	.short	(.L_25 - .L_24)
.L_24:
        /*006c*/ 	.word	0x00000000
        /*0070*/ 	.short	0x0001
        /*0072*/ 	.short	0x0008
        /*0074*/ 	.byte	0x00, 0xf4, 0x21, 0x00


	//----- nvinfo : EIATTR_KPARAM_INFO
	.align		4
.L_25:
        /*0078*/ 	.byte	0x04, 0x17
        /*007a*/ 	.short	(.L_27 - .L_26)
.L_26:
        /*007c*/ 	.word	0x00000000
        /*0080*/ 	.short	0x0000
        /*0082*/ 	.short	0x0000
        /*0084*/ 	.byte	0x00, 0xf4, 0x21, 0x00


	//----- nvinfo : EIATTR_SPARSE_MMA_MASK
	.align		4
.L_27:
        /*0088*/ 	.byte	0x03, 0x50
        /*008a*/ 	.short	0x0000


	//----- nvinfo : EIATTR_MAXREG_COUNT
	.align		4
        /*008c*/ 	.byte	0x03, 0x1b
        /*008e*/ 	.short	0x00ff


	//----- nvinfo : EIATTR_EXIT_INSTR_OFFSETS
	.align		4
        /*0090*/ 	.byte	0x04, 0x1c
        /*0092*/ 	.short	(.L_29 - .L_28)


	//   ....[0]....
.L_28:
        /*0094*/ 	.word	0x00000780


	//----- nvinfo : EIATTR_REQNTID
	.align		4
.L_29:
        /*0098*/ 	.byte	0x04, 0x10
        /*009a*/ 	.short	(.L_31 - .L_30)
.L_30:
        /*009c*/ 	.word	0x00000080
        /*00a0*/ 	.word	0x00000001
        /*00a4*/ 	.word	0x00000001


	//----- nvinfo : EIATTR_CBANK_PARAM_SIZE
	.align		4
.L_31:
        /*00a8*/ 	.byte	0x03, 0x19
        /*00aa*/ 	.short	0x003c


	//----- nvinfo : EIATTR_PARAM_CBANK
	.align		4
        /*00ac*/ 	.byte	0x04, 0x0a
        /*00ae*/ 	.short	(.L_33 - .L_32)
	.align		4
.L_32:
        /*00b0*/ 	.word	index@(.nv.constant0.triton_poi_fused__native_batch_norm_legit_no_training_add_relu_8)
        /*00b4*/ 	.short	0x0210
        /*00b6*/ 	.short	0x003c


	//----- nvinfo : EIATTR_SW_WAR
	.align		4
.L_33:
        /*00b8*/ 	.byte	0x04, 0x36
        /*00ba*/ 	.short	(.L_35 - .L_34)
.L_34:
        /*00bc*/ 	.word	0x00000008
.L_35:


//--------------------- .nv.callgraph             --------------------------
	.section	.nv.callgraph,"",@"SHT_CUDA_CALLGRAPH"
	.align	4
	.sectionentsize	8
	.align		4
        /*0000*/ 	.word	0x00000000
	.align		4
        /*0004*/ 	.word	0xffffffff
	.align		4
        /*0008*/ 	.word	0x00000000
	.align		4
        /*000c*/ 	.word	0xfffffffe
	.align		4
        /*0010*/ 	.word	0x00000000
	.align		4
        /*0014*/ 	.word	0xfffffffd
	.align		4
        /*0018*/ 	.word	0x00000000
	.align		4
        /*001c*/ 	.word	0xfffffffc


//--------------------- .nv.constant4             --------------------------
	.section	.nv.constant4,"a",@progbits
	.align	8
	.align		8
.nv.constant4:
        /*0000*/ 	.dword	_$_str
	.align		8
        /*0008*/ 	.dword	_$_str_$_2


//--------------------- .text.triton_poi_fused__native_batch_norm_legit_no_training_add_relu_8 --------------------------
	.section	.text.triton_poi_fused__native_batch_norm_legit_no_training_add_relu_8,"ax",@progbits
	.align	128
        .global         triton_poi_fused__native_batch_norm_legit_no_training_add_relu_8
        .type           triton_poi_fused__native_batch_norm_legit_no_training_add_relu_8,@function
        .size           triton_poi_fused__native_batch_norm_legit_no_training_add_relu_8,(.L_x_1 - triton_poi_fused__native_batch_norm_legit_no_training_add_relu_8)
        .other          triton_poi_fused__native_batch_norm_legit_no_training_add_relu_8,@"STO_CUDA_ENTRY STV_DEFAULT"
triton_poi_fused__native_batch_norm_legit_no_training_add_relu_8:
.text.triton_poi_fused__native_batch_norm_legit_no_training_add_relu_8:
[----:B------:R-:W-:Y:S01]  /*0000*/  LDC R1, c[0x0][0x28] ;  /* 0x00000a00ff017b82 */ /* 0x000fe20000000800 */
[----:B------:R-:W1:Y:S07]  /*0010*/  S2R R0, SR_TID.X ;  /* 0x0000000000007919 */ /* 0x000e6e0000002100 */
[----:B------:R-:W2:Y:S01]  /*0020*/  LDC.64 R2, c[0x0][0x220] ;  /* 0x00008800ff027b82 */ /* 0x000ea20000000a00 */
[----:B------:R-:W-:Y:S01]  /*0030*/  ULDC.64 UR4, c[0x0][0x208] ;  /* 0x0000820000047ab9 */ /* 0x000fe20000000a00 */
[----:B------:R-:W3:Y:S06]  /*0040*/  S2R R21, SR_CTAID.X ;  /* 0x0000000000157919 */ /* 0x000eec0000002500 */
[----:B------:R-:W4:Y:S08]  /*0050*/  LDC.64 R10, c[0x0][0x218] ;  /* 0x00008600ff0a7b82 */ /* 0x000f300000000a00 */
[----:B------:R-:W5:Y:S08]  /*0060*/  LDC.64 R8, c[0x0][0x210] ;  /* 0x00008400ff087b82 */ /* 0x000f700000000a00 */
[----:B------:R-:W4:Y:S01]  /*0070*/  LDC.64 R28, c[0x0][0x228] ;  /* 0x00008a00ff1c7b82 */ /* 0x000f220000000a00 */
[----:B-1----:R-:W-:-:S07]  /*0080*/  SHF.L.U32 R0, R0, 0x2, RZ ;  /* 0x0000000200007819 */ /* 0x002fce00000006ff */
[----:B------:R-:W1:Y:S01]  /*0090*/  LDC.64 R26, c[0x0][0x230] ;  /* 0x00008c00ff1a7b82 */ /* 0x000e620000000a00 */
[----:B---3--:R-:W-:Y:S02]  /*00a0*/  SHF.R.S32.HI R4, RZ, 0x15, R21 ;  /* 0x00000015ff047819 */ /* 0x008fe40000011415 */
[----:B------:R-:W-:Y:S02]  /*00b0*/  LOP3.LUT R0, R0, 0x1fc, RZ, 0xc0, !PT ;  /* 0x000001fc00007812 */ /* 0x000fe400078ec0ff */
[----:B------:R-:W-:Y:S02]  /*00c0*/  SGXT R4, R4, 0x1 ;  /* 0x000000010404781a */ /* 0x000fe40000000200 */
[----:B------:R-:W-:-:S04]  /*00d0*/  LEA R21, R21, R0, 0xa ;  /* 0x0000000015157211 */ /* 0x000fc800078e50ff */
[----:B------:R-:W-:-:S04]  /*00e0*/  LEA.HI R0, R4, R21, RZ, 0xa ;  /* 0x0000001504007211 */ /* 0x000fc800078f50ff */
[----:B------:R-:W-:-:S04]  /*00f0*/  SHF.R.S32.HI R15, RZ, 0xa, R0 ;  /* 0x0000000aff0f7819 */ /* 0x000fc80000011400 */
[----:B------:R-:W-:-:S04]  /*0100*/  LEA.HI R4, R15, R15, RZ, 0x9 ;  /* 0x0000000f0f047211 */ /* 0x000fc800078f48ff */
[----:B------:R-:W-:-:S04]  /*0110*/  LOP3.LUT R4, R4, 0xfffffe00, RZ, 0xc0, !PT ;  /* 0xfffffe0004047812 */ /* 0x000fc800078ec0ff */
[----:B------:R-:W-:-:S05]  /*0120*/  IADD3 R15, R15, -R4, RZ ;  /* 0x800000040f0f7210 */ /* 0x000fca0007ffe0ff */
[----:B--2---:R-:W-:-:S06]  /*0130*/  IMAD.WIDE R4, R15, 0x4, R2 ;  /* 0x000000040f047825 */ /* 0x004fcc00078e0202 */
[----:B------:R-:W2:Y:S01]  /*0140*/  LDG.E.EL R4, desc[UR4][R4.64] ;  /* 0x0000000404047981 */ /* 0x000ea2000c2e1900 */
[----:B------:R-:W-:-:S04]  /*0150*/  IADD3 R0, R0, 0x200, RZ ;  /* 0x0000020000007810 */ /* 0x000fc80007ffe0ff */
[----:B------:R-:W-:-:S04]  /*0160*/  SHF.R.S32.HI R0, RZ, 0xa, R0 ;  /* 0x0000000aff007819 */ /* 0x000fc80000011400 */
[----:B------:R-:W-:-:S04]  /*0170*/  LEA.HI R6, R0, R0, RZ, 0x9 ;  /* 0x0000000000067211 */ /* 0x000fc800078f48ff */
[----:B------:R-:W-:-:S04]  /*0180*/  LOP3.LUT R13, R6, 0xfffffe00, RZ, 0xc0, !PT ;  /* 0xfffffe00060d7812 */ /* 0x000fc800078ec0ff */
[----:B------:R-:W-:-:S05]  /*0190*/  IADD3 R13, R0, -R13, RZ ;  /* 0x8000000d000d7210 */ /* 0x000fca0007ffe0ff */
[----:B------:R-:W-:-:S05]  /*01a0*/  IMAD.WIDE R2, R13, 0x4, R2 ;  /* 0x000000040d027825 */ /* 0x000fca00078e0202 */
[----:B------:R3:W2:Y:S01]  /*01b0*/  LDG.E.EL R20, desc[UR4][R2.64] ;  /* 0x0000000402147981 */ /* 0x0006a2000c2e1900 */
[----:B----4-:R-:W-:-:S04]  /*01c0*/  IMAD.WIDE R18, R15, 0x4, R10 ;  /* 0x000000040f127825 */ /* 0x010fc800078e020a */
[----:B-----5:R-:W-:Y:S01]  /*01d0*/  IMAD.WIDE R8, R21, 0x4, R8 ;  /* 0x0000000415087825 */ /* 0x020fe200078e0208 */
[----:B------:R-:W4:Y:S01]  /*01e0*/  LDG.E.EL R0, desc[UR4][R18.64] ;  /* 0x0000000412007981 */ /* 0x000f22000c2e1900 */
[----:B---3--:R-:W3:Y:S02]  /*01f0*/  LDC.64 R2, c[0x0][0x238] ;  /* 0x00008e00ff027b82 */ /* 0x008ee40000000a00 */
[----:B------:R-:W-:-:S04]  /*0200*/  IMAD.WIDE R24, R13, 0x4, R10 ;  /* 0x000000040d187825 */ /* 0x000fc800078e020a */
[--C-:B0-----:R-:W-:Y:S02]  /*0210*/  IMAD.WIDE R16, R15, 0x4, R28.reuse ;  /* 0x000000040f107825 */ /* 0x101fe400078e021c */
[----:B------:R-:W5:Y:S02]  /*0220*/  LDG.E.EL R24, desc[UR4][R24.64] ;  /* 0x0000000418187981 */ /* 0x000f64000c2e1900 */
[----:B------:R-:W-:Y:S02]  /*0230*/  IMAD.WIDE R28, R13, 0x4, R28 ;  /* 0x000000040d1c7825 */ /* 0x000fe400078e021c */
[----:B------:R-:W4:Y:S02]  /*0240*/  LDG.E.EL R22, desc[UR4][R16.64] ;  /* 0x0000000410167981 */ /* 0x000f24000c2e1900 */
[----:B-1----:R-:W-:Y:S02]  /*0250*/  IMAD.WIDE R14, R15, 0x4, R26 ;  /* 0x000000040f0e7825 */ /* 0x002fe400078e021a */
[----:B------:R0:W4:Y:S04]  /*0260*/  LDG.E.EL R25, desc[UR4][R28.64] ;  /* 0x000000041c197981 */ /* 0x000128000c2e1900 */
[----:B------:R-:W4:Y:S01]  /*0270*/  LDG.E.EL R23, desc[UR4][R14.64] ;  /* 0x000000040e177981 */ /* 0x000f22000c2e1900 */
[----:B0-----:R-:W-:Y:S01]  /*0280*/  HFMA2.MMA R28, -RZ, RZ, 1.625, 0 ;  /* 0x3e800000ff1c7435 */ /* 0x001fe200000001ff */
[----:B---3--:R-:W-:-:S04]  /*0290*/  IMAD.WIDE R2, R21, 0x4, R2 ;  /* 0x0000000415027825 */ /* 0x008fc800078e0202 */
[----:B------:R-:W-:-:S06]  /*02a0*/  IMAD.WIDE R26, R13, 0x4, R26 ;  /* 0x000000040d1a7825 */ /* 0x000fcc00078e021a */
[----:B------:R0:W3:Y:S01]  /*02b0*/  LDG.E.EL R26, desc[UR4][R26.64] ;  /* 0x000000041a1a7981 */ /* 0x0000e2000c2e1900 */
[----:B--2---:R-:W-:-:S03]  /*02c0*/  FADD R12, R4, 9.9999997473787516356e-06 ;  /* 0x3727c5ac040c7421 */ /* 0x004fc60000000000 */
[----:B------:R-:W4:Y:S03]  /*02d0*/  LDG.E.128 R4, desc[UR4][R8.64] ;  /* 0x0000000408047981 */ /* 0x000f26000c1e1d00 */
[----:B------:R-:W1:Y:S01]  /*02e0*/  MUFU.SQRT R12, R12 ;  /* 0x0000000c000c7308 */ /* 0x000e620000002000 */
[----:B------:R-:W5:Y:S01]  /*02f0*/  LDG.E.128 R8, desc[UR4][R8.64+0x800] ;  /* 0x0008000408087981 */ /* 0x000f62000c1e1d00 */
[C---:B-1----:R-:W-:Y:S02]  /*0300*/  FSETP.GT.AND P0, PT, R12.reuse, 8.50705917302346158658e+37, PT ;  /* 0x7e8000000c00780b */ /* 0x042fe40003f04000 */
[----:B------:R-:W-:-:S11]  /*0310*/  FSETP.GEU.AND P1, PT, R12, 1.175494350822287508e-38, PT ;  /* 0x008000000c00780b */ /* 0x000fd60003f2e000 */
[----:B------:R-:W-:-:S04]  /*0320*/  @P0 FMUL R12, R12, 0.25 ;  /* 0x3e8000000c0c0820 */ /* 0x000fc80000400000 */
[----:B------:R-:W-:-:S04]  /*0330*/  @!P1 FMUL R12, R12, 16777216 ;  /* 0x4b8000000c0c9820 */ /* 0x000fc80000400000 */
[----:B------:R1:W0:Y:S01]  /*0340*/  MUFU.RCP R18, R12 ;  /* 0x0000000c00127308 */ /* 0x0002220000001000 */
[----:B------:R-:W-:-:S05]  /*0350*/  FSEL R17, R28, 1, P0 ;  /* 0x3f8000001c117808 */ /* 0x000fca0000000000 */
[----:B------:R-:W-:Y:S01]  /*0360*/  @!P1 FMUL R17, R17, 16777216 ;  /* 0x4b80000011119820 */ /* 0x000fe20000400000 */
[----:B-1----:R-:W2:Y:S03]  /*0370*/  LDG.E.128 R12, desc[UR4][R2.64] ;  /* 0x00000004020c7981 */ /* 0x002ea6000c1e1d00 */
[----:B0-----:R-:W-:Y:S02]  /*0380*/  FMUL R27, R18, R17 ;  /* 0x00000011121b7220 */ /* 0x001fe40000400000 */
[----:B------:R0:W2:Y:S01]  /*0390*/  LDG.E.128 R16, desc[UR4][R2.64+0x800] ;  /* 0x0008000402107981 */ /* 0x0000a2000c1e1d00 */
[----:B------:R-:W-:-:S04]  /*03a0*/  FADD R20, R20, 9.9999997473787516356e-06 ;  /* 0x3727c5ac14147421 */ /* 0x000fc80000000000 */
[----:B------:R-:W1:Y:S02]  /*03b0*/  MUFU.SQRT R29, R20 ;  /* 0x00000014001d7308 */ /* 0x000e640000002000 */
[C---:B-1----:R-:W-:Y:S02]  /*03c0*/  FSETP.GT.AND P0, PT, R29.reuse, 8.50705917302346158658e+37, PT ;  /* 0x7e8000001d00780b */ /* 0x042fe40003f04000 */
[----:B------:R-:W-:-:S11]  /*03d0*/  FSETP.GEU.AND P1, PT, R29, 1.175494350822287508e-38, PT ;  /* 0x008000001d00780b */ /* 0x000fd60003f2e000 */
[----:B------:R-:W-:-:S04]  /*03e0*/  @P0 FMUL R29, R29, 0.25 ;  /* 0x3e8000001d1d0820 */ /* 0x000fc80000400000 */
[----:B------:R-:W-:Y:S01]  /*03f0*/  @!P1 FMUL R29, R29, 16777216 ;  /* 0x4b8000001d1d9820 */ /* 0x000fe20000400000 */
[--C-:B----4-:R-:W-:Y:S01]  /*0400*/  FADD R20, R7, -R0.reuse ;  /* 0x8000000007147221 */ /* 0x110fe20000000000 */
[--C-:B------:R-:W-:Y:S01]  /*0410*/  FADD R7, R4, -R0.reuse ;  /* 0x8000000004077221 */ /* 0x100fe20000000000 */
[--C-:B------:R-:W-:Y:S01]  /*0420*/  FADD R6, R6, -R0.reuse ;  /* 0x8000000006067221 */ /* 0x100fe20000000000 */
[----:B------:R-:W-:Y:S02]  /*0430*/  FADD R4, R5, -R0 ;  /* 0x8000000005047221 */ /* 0x000fe40000000000 */
[----:B------:R-:W1:Y:S01]  /*0440*/  MUFU.RCP R0, R29 ;  /* 0x0000001d00007308 */ /* 0x000e620000001000 */
[C---:B0-----:R-:W-:Y:S01]  /*0450*/  FMUL R3, R27.reuse, R20 ;  /* 0x000000141b037220 */ /* 0x041fe20000400000 */
[C---:B------:R-:W-:Y:S01]  /*0460*/  FMUL R2, R27.reuse, R7 ;  /* 0x000000071b027220 */ /* 0x040fe20000400000 */
[C---:B------:R-:W-:Y:S01]  /*0470*/  FMUL R20, R27.reuse, R6 ;  /* 0x000000061b147220 */ /* 0x040fe20000400000 */
[----:B------:R-:W-:Y:S01]  /*0480*/  FMUL R4, R27, R4 ;  /* 0x000000041b047220 */ /* 0x000fe20000400000 */
[----:B------:R-:W-:Y:S01]  /*0490*/  FSEL R7, R28, 1, P0 ;  /* 0x3f8000001c077808 */ /* 0x000fe20000000000 */
[C-C-:B------:R-:W-:Y:S01]  /*04a0*/  FFMA R6, R22.reuse, R3, R23.reuse ;  /* 0x0000000316067223 */ /* 0x140fe20000000017 */
[C-C-:B------:R-:W-:Y:S01]  /*04b0*/  FFMA R5, R22.reuse, R20, R23.reuse ;  /* 0x0000001416057223 */ /* 0x140fe20000000017 */
[C-C-:B------:R-:W-:Y:S01]  /*04c0*/  FFMA R4, R22.reuse, R4, R23.reuse ;  /* 0x0000000416047223 */ /* 0x140fe20000000017 */
[----:B------:R-:W-:Y:S01]  /*04d0*/  FFMA R23, R22, R2, R23 ;  /* 0x0000000216177223 */ /* 0x000fe20000000017 */
[----:B------:R-:W-:Y:S01]  /*04e0*/  @!P1 FMUL R7, R7, 16777216 ;  /* 0x4b80000007079820 */ /* 0x000fe20000400000 */
[----:B------:R-:W0:Y:S01]  /*04f0*/  LDC.64 R2, c[0x0][0x240] ;  /* 0x00009000ff027b82 */ /* 0x000e220000000a00 */
[--C-:B-----5:R-:W-:Y:S01]  /*0500*/  FADD R11, R11, -R24.reuse ;  /* 0x800000180b0b7221 */ /* 0x120fe20000000000 */
[--C-:B------:R-:W-:Y:S01]  /*0510*/  FADD R9, R9, -R24.reuse ;  /* 0x8000001809097221 */ /* 0x100fe20000000000 */
[--C-:B------:R-:W-:Y:S01]  /*0520*/  FADD R27, R8, -R24.reuse ;  /* 0x80000018081b7221 */ /* 0x100fe20000000000 */
[----:B-1----:R-:W-:Y:S01]  /*0530*/  FMUL R0, R0, R7 ;  /* 0x0000000700007220 */ /* 0x002fe20000400000 */
[----:B------:R-:W-:-:S03]  /*0540*/  FADD R7, R10, -R24 ;  /* 0x800000180a077221 */ /* 0x000fc60000000000 */
[C---:B------:R-:W-:Y:S01]  /*0550*/  FMUL R11, R0.reuse, R11 ;  /* 0x0000000b000b7220 */ /* 0x040fe20000400000 */
[C---:B------:R-:W-:Y:S01]  /*0560*/  FMUL R7, R0.reuse, R7 ;  /* 0x0000000700077220 */ /* 0x040fe20000400000 */
[C---:B------:R-:W-:Y:S01]  /*0570*/  FMUL R9, R0.reuse, R9 ;  /* 0x0000000900097220 */ /* 0x040fe20000400000 */
[----:B------:R-:W-:Y:S01]  /*0580*/  FMUL R27, R0, R27 ;  /* 0x0000001b001b7220 */ /* 0x000fe20000400000 */
[C-C-:B---3--:R-:W-:Y:S01]  /*0590*/  FFMA R0, R25.reuse, R11, R26.reuse ;  /* 0x0000000b19007223 */ /* 0x148fe2000000001a */
[C-C-:B------:R-:W-:Y:S01]  /*05a0*/  FFMA R7, R25.reuse, R7, R26.reuse ;  /* 0x0000000719077223 */ /* 0x140fe2000000001a */
[C-C-:B------:R-:W-:Y:S01]  /*05b0*/  FFMA R8, R25.reuse, R9, R26.reuse ;  /* 0x0000000919087223 */ /* 0x140fe2000000001a */
[----:B------:R-:W-:Y:S01]  /*05c0*/  FFMA R27, R25, R27, R26 ;  /* 0x0000001b191b7223 */ /* 0x000fe2000000001a */
[----:B--2---:R-:W-:Y:S01]  /*05d0*/  FSETP.GEU.AND P6, PT, R23, -R12, PT ;  /* 0x8000000c1700720b */ /* 0x004fe20003fce000 */
[----:B------:R-:W-:Y:S01]  /*05e0*/  FADD R12, R12, R23 ;  /* 0x000000170c0c7221 */ /* 0x000fe20000000000 */
[----:B------:R-:W-:Y:S01]  /*05f0*/  FSETP.GEU.AND P0, PT, R4, -R13, PT ;  /* 0x8000000d0400720b */ /* 0x000fe20003f0e000 */
[----:B------:R-:W-:Y:S01]  /*0600*/  FADD R13, R13, R4 ;  /* 0x000000040d0d7221 */ /* 0x000fe20000000000 */
[----:B------:R-:W-:-:S02]  /*0610*/  FSETP.GEU.AND P1, PT, R5, -R14, PT ;  /* 0x8000000e0500720b */ /* 0x000fc40003f2e000 */
[----:B------:R-:W-:Y:S01]  /*0620*/  SEL R4, R12, RZ, P6 ;  /* 0x000000ff0c047207 */ /* 0x000fe20003000000 */
[----:B------:R-:W-:Y:S01]  /*0630*/  FADD R14, R14, R5 ;  /* 0x000000050e0e7221 */ /* 0x000fe20000000000 */
[----:B------:R-:W-:Y:S01]  /*0640*/  FSETP.GEU.AND P2, PT, R6, -R15, PT ;  /* 0x8000000f0600720b */ /* 0x000fe20003f4e000 */
        /* <DEDUP_REMOVED lines=9> */
[----:B0-----:R-:W-:Y:S01]  /*06e0*/  IMAD.WIDE R2, R21, 0x4, R2 ;  /* 0x0000000415027825 */ /* 0x001fe200078e0202 */
[----:B------:R-:W-:-:S02]  /*06f0*/  SEL R5, R13, RZ, P0 ;  /* 0x000000ff0d057207 */ /* 0x000fc40000000000 */
[----:B------:R-:W-:Y:S02]  /*0700*/  SEL R6, R14, RZ, P1 ;  /* 0x000000ff0e067207 */ /* 0x000fe40000800000 */
[----:B------:R-:W-:Y:S02]  /*0710*/  SEL R7, R15, RZ, P2 ;  /* 0x000000ff0f077207 */ /* 0x000fe40001000000 */
[----:B------:R-:W-:Y:S02]  /*0720*/  SEL R16, R16, RZ, P3 ;  /* 0x000000ff10107207 */ /* 0x000fe40001800000 */
[----:B------:R-:W-:Y:S02]  /*0730*/  SEL R19, R0, RZ, P4 ;  /* 0x000000ff00137207 */ /* 0x000fe40002000000 */
[----:B------:R-:W-:Y:S02]  /*0740*/  SEL R17, R8, RZ, P5 ;  /* 0x000000ff08117207 */ /* 0x000fe40002800000 */
[----:B------:R-:W-:Y:S01]  /*0750*/  SEL R18, R18, RZ, P6 ;  /* 0x000000ff12127207 */ /* 0x000fe20003000000 */
[----:B------:R-:W-:Y:S04]  /*0760*/  STG.E.128 desc[UR4][R2.64], R4 ;  /* 0x0000000402007986 */ /* 0x000fe8000c101d04 */
[----:B------:R-:W-:Y:S01]  /*0770*/  STG.E.128 desc[UR4][R2.64+0x800], R16 ;  /* 0x0008001002007986 */ /* 0x000fe2000c101d04 */
[----:B------:R-:W-:Y:S05]  /*0780*/  EXIT ;  /* 0x000000000000794d */ /* 0x000fea0003800000 */
.L_x_0:
[----:B------:R-:W-:-:S00]  /*0790*/  BRA `(.L_x_0) ;  /* 0xfffffffc00fc7947 */ /* 0x000fc0000383ffff */
[----:B------:R-:W-:-:S00]  /*07a0*/  NOP ;  /* 0x0000000000007918 */ /* 0x000fc00000000000 */
        /* <DEDUP_REMOVED lines=13> */
.L_x_1:


//--------------------- .nv.global.init           --------------------------
	.section	.nv.global.init,"aw",@progbits
.nv.global.init:
	.type		_$_str,@object
	.size		_$_str,(_$_str_$_2 - _$_str)
_$_str:
        /*0000*/ 	.byte	0x5f, 0x5f, 0x43, 0x55, 0x44, 0x41, 0x5f, 0x46, 0x54, 0x5a, 0x00
	.type		_$_str_$_2,@object
	.size		_$_str_$_2,(.L_1 - _$_str_$_2)
_$_str_$_2:
        /*000b*/ 	.byte	0x5f, 0x5f, 0x43, 0x55, 0x44, 0x41, 0x5f, 0x50, 0x52, 0x45, 0x43, 0x5f, 0x53, 0x51, 0x52, 0x54
        /*001b*/ 	.byte	0x00
.L_1:


//--------------------- .nv.constant0.triton_poi_fused__native_batch_norm_legit_no_training_add_relu_8 --------------------------
	.section	.nv.constant0.triton_poi_fused__native_batch_norm_legit_no_training_add_relu_8,"a",@progbits
	.sectionflags	@""
	.align	4
.nv.constant0.triton_poi_fused__native_batch_norm_legit_no_training_add_relu_8:
	.zero		588
